//
// Generated by NVIDIA NVVM Compiler
//
// Compiler Build ID: CL-36424714
// Cuda compilation tools, release 13.0, V13.0.88
// Based on NVVM 20.0.0
//

.version 9.0
.target sm_100
.address_size 64

	// .globl	_Z4mmulILi32EEvPKdmS1_mPd

.visible .entry _Z4mmulILi32EEvPKdmS1_mPd(
	.param .u64 .ptr .align 1 _Z4mmulILi32EEvPKdmS1_mPd_param_0,
	.param .u64 _Z4mmulILi32EEvPKdmS1_mPd_param_1,
	.param .u64 .ptr .align 1 _Z4mmulILi32EEvPKdmS1_mPd_param_2,
	.param .u64 _Z4mmulILi32EEvPKdmS1_mPd_param_3,
	.param .u64 .ptr .align 1 _Z4mmulILi32EEvPKdmS1_mPd_param_4
)
{
	.reg .pred 	%p<10>;
	.reg .b32 	%r<9>;
	.reg .b64 	%rd<76>;
	.reg .b64 	%fd<68>;

	ld.param.u64 	%rd25, [_Z4mmulILi32EEvPKdmS1_mPd_param_0];
	ld.param.u64 	%rd22, [_Z4mmulILi32EEvPKdmS1_mPd_param_1];
	ld.param.u64 	%rd26, [_Z4mmulILi32EEvPKdmS1_mPd_param_2];
	ld.param.u64 	%rd23, [_Z4mmulILi32EEvPKdmS1_mPd_param_3];
	cvta.to.global.u64 	%rd1, %rd26;
	cvta.to.global.u64 	%rd2, %rd25;
	mov.u32 	%r1, %ctaid.x;
	shl.b32 	%r2, %r1, 5;
	mov.u32 	%r3, %tid.x;
	add.s32 	%r4, %r2, %r3;
	cvt.u64.u32 	%rd3, %r4;
	mov.u32 	%r5, %ctaid.y;
	shl.b32 	%r6, %r5, 5;
	mov.u32 	%r7, %tid.y;
	add.s32 	%r8, %r6, %r7;
	cvt.u64.u32 	%rd4, %r8;
	setp.eq.s64 	%p1, %rd22, 0;
	mov.f64 	%fd67, 0d0000000000000000;
	@%p1 bra 	$L__BB0_12;
	mul.lo.s64 	%rd5, %rd22, %rd4;
	setp.lt.u64 	%p2, %rd22, 8;
	mov.f64 	%fd67, 0d0000000000000000;
	mov.b64 	%rd74, 0;
	@%p2 bra 	$L__BB0_4;
	and.b64  	%rd74, %rd22, -8;
	shl.b64 	%rd28, %rd3, 3;
	add.s64 	%rd71, %rd1, %rd28;
	shl.b64 	%rd29, %rd5, 3;
	add.s64 	%rd30, %rd29, %rd2;
	add.s64 	%rd70, %rd30, 32;
	mov.f64 	%fd67, 0d0000000000000000;
	mov.u64 	%rd72, %rd74;
$L__BB0_3:
	.pragma "nounroll";
	ld.global.f64 	%fd17, [%rd70+-32];
	ld.global.f64 	%fd18, [%rd71];
	fma.rn.f64 	%fd19, %fd17, %fd18, %fd67;
	ld.global.f64 	%fd20, [%rd70+-24];
	shl.b64 	%rd31, %rd23, 3;
	add.s64 	%rd32, %rd71, %rd31;
	ld.global.f64 	%fd21, [%rd32];
	fma.rn.f64 	%fd22, %fd20, %fd21, %fd19;
	ld.global.f64 	%fd23, [%rd70+-16];
	add.s64 	%rd33, %rd32, %rd31;
	ld.global.f64 	%fd24, [%rd33];
	fma.rn.f64 	%fd25, %fd23, %fd24, %fd22;
	ld.global.f64 	%fd26, [%rd70+-8];
	add.s64 	%rd34, %rd33, %rd31;
	ld.global.f64 	%fd27, [%rd34];
	fma.rn.f64 	%fd28, %fd26, %fd27, %fd25;
	ld.global.f64 	%fd29, [%rd70];
	add.s64 	%rd35, %rd34, %rd31;
	ld.global.f64 	%fd30, [%rd35];
	fma.rn.f64 	%fd31, %fd29, %fd30, %fd28;
	ld.global.f64 	%fd32, [%rd70+8];
	add.s64 	%rd36, %rd35, %rd31;
	ld.global.f64 	%fd33, [%rd36];
	fma.rn.f64 	%fd34, %fd32, %fd33, %fd31;
	ld.global.f64 	%fd35, [%rd70+16];
	add.s64 	%rd37, %rd36, %rd31;
	ld.global.f64 	%fd36, [%rd37];
	fma.rn.f64 	%fd37, %fd35, %fd36, %fd34;
	ld.global.f64 	%fd38, [%rd70+24];
	add.s64 	%rd38, %rd37, %rd31;
	ld.global.f64 	%fd39, [%rd38];
	fma.rn.f64 	%fd67, %fd38, %fd39, %fd37;
	add.s64 	%rd72, %rd72, -8;
	shl.b64 	%rd39, %rd23, 6;
	add.s64 	%rd71, %rd71, %rd39;
	add.s64 	%rd70, %rd70, 64;
	setp.ne.s64 	%p3, %rd72, 0;
	@%p3 bra 	$L__BB0_3;
$L__BB0_4:
	and.b64  	%rd16, %rd22, 7;
	setp.eq.s64 	%p4, %rd16, 0;
	@%p4 bra 	$L__BB0_12;
	and.b64  	%rd17, %rd22, 3;
	setp.lt.u64 	%p5, %rd16, 4;
	@%p5 bra 	$L__BB0_7;
	add.s64 	%rd40, %rd74, %rd5;
	shl.b64 	%rd41, %rd40, 3;
	add.s64 	%rd42, %rd2, %rd41;
	ld.global.f64 	%fd41, [%rd42];
	mad.lo.s64 	%rd43, %rd74, %rd23, %rd3;
	shl.b64 	%rd44, %rd43, 3;
	add.s64 	%rd45, %rd1, %rd44;
	ld.global.f64 	%fd42, [%rd45];
	fma.rn.f64 	%fd43, %fd41, %fd42, %fd67;
	ld.global.f64 	%fd44, [%rd42+8];
	shl.b64 	%rd46, %rd23, 3;
	add.s64 	%rd47, %rd45, %rd46;
	ld.global.f64 	%fd45, [%rd47];
	fma.rn.f64 	%fd46, %fd44, %fd45, %fd43;
	ld.global.f64 	%fd47, [%rd42+16];
	add.s64 	%rd48, %rd47, %rd46;
	ld.global.f64 	%fd48, [%rd48];
	fma.rn.f64 	%fd49, %fd47, %fd48, %fd46;
	ld.global.f64 	%fd50, [%rd42+24];
	add.s64 	%rd49, %rd48, %rd46;
	ld.global.f64 	%fd51, [%rd49];
	fma.rn.f64 	%fd67, %fd50, %fd51, %fd49;
	add.s64 	%rd74, %rd74, 4;
$L__BB0_7:
	setp.eq.s64 	%p6, %rd17, 0;
	@%p6 bra 	$L__BB0_12;
	setp.eq.s64 	%p7, %rd17, 1;
	@%p7 bra 	$L__BB0_10;
	add.s64 	%rd50, %rd74, %rd5;
	shl.b64 	%rd51, %rd50, 3;
	add.s64 	%rd52, %rd2, %rd51;
	ld.global.f64 	%fd53, [%rd52];
	mad.lo.s64 	%rd53, %rd74, %rd23, %rd3;
	shl.b64 	%rd54, %rd53, 3;
	add.s64 	%rd55, %rd1, %rd54;
	ld.global.f64 	%fd54, [%rd55];
	fma.rn.f64 	%fd55, %fd53, %fd54, %fd67;
	ld.global.f64 	%fd56, [%rd52+8];
	shl.b64 	%rd56, %rd23, 3;
	add.s64 	%rd57, %rd55, %rd56;
	ld.global.f64 	%fd57, [%rd57];
	fma.rn.f64 	%fd67, %fd56, %fd57, %fd55;
	add.s64 	%rd74, %rd74, 2;
$L__BB0_10:
	and.b64  	%rd58, %rd22, 1;
	setp.eq.b64 	%p8, %rd58, 1;
	not.pred 	%p9, %p8;
	@%p9 bra 	$L__BB0_12;
	add.s64 	%rd59, %rd74, %rd5;
	shl.b64 	%rd60, %rd59, 3;
	add.s64 	%rd61, %rd2, %rd60;
	ld.global.f64 	%fd58, [%rd61];
	mad.lo.s64 	%rd62, %rd74, %rd23, %rd3;
	shl.b64 	%rd63, %rd62, 3;
	add.s64 	%rd64, %rd1, %rd63;
	ld.global.f64 	%fd59, [%rd64];
	fma.rn.f64 	%fd67, %fd58, %fd59, %fd67;
$L__BB0_12:
	ld.param.u64 	%rd69, [_Z4mmulILi32EEvPKdmS1_mPd_param_4];
	cvta.to.global.u64 	%rd65, %rd69;
	mad.lo.s64 	%rd66, %rd23, %rd4, %rd3;
	shl.b64 	%rd67, %rd66, 3;
	add.s64 	%rd68, %rd65, %rd67;
	st.global.f64 	[%rd68], %fd67;
	ret;

}


// ===== COMPILED SASS (sm_100) =====

	.target	sm_100

	.elftype	@"ET_EXEC"


//--------------------- .note.nv.tkinfo           --------------------------
	.section	.note.nv.tkinfo,"",@"SHT_NOTE"
	.sectionflags	@"SHF_NOTE_NV_TKINFO"
	.tkinfo
        /*0018*/ 	.word	0x00000002
        /*0030*/ 	.string	""
        /*0030*/ 	.string	"ptxas"
        /*0030*/ 	.string	"Cuda compilation tools, release 13.0, V13.0.88"
        /*0030*/ 	.string	"Build cuda_13.0.r13.0/compiler.36424714_0"
        /*0030*/ 	.string	"-arch sm_100 -m 64 "



//--------------------- .note.nv.cuinfo           --------------------------
	.section	.note.nv.cuinfo,"",@"SHT_NOTE"
	.sectionflags	@"SHF_NOTE_NV_CUINFO"
        /*0018*/ 	.short	0x0002
        /*001a*/ 	.short	0x0064
        /*001c*/ 	.short	0x0082
	.zero		2


//--------------------- .nv.info                  --------------------------
	.section	.nv.info,"",@"SHT_CUDA_INFO"
	.align	4


	//----- nvinfo : EIATTR_REGCOUNT
	.align		4
        /*0000*/ 	.byte	0x04, 0x2f
        /*0002*/ 	.short	(.L_1 - .L_0)
	.align		4
.L_0:
        /*0004*/ 	.word	index@(_Z4mmulILi32EEvPKdmS1_mPd)
        /*0008*/ 	.word	0x00000020


	//----- nvinfo : EIATTR_FRAME_SIZE
	.align		4
.L_1:
        /*000c*/ 	.byte	0x04, 0x11
        /*000e*/ 	.short	(.L_3 - .L_2)
	.align		4
.L_2:
        /*0010*/ 	.word	index@(_Z4mmulILi32EEvPKdmS1_mPd)
        /*0014*/ 	.word	0x00000000


	//----- nvinfo : EIATTR_MIN_STACK_SIZE
	.align		4
.L_3:
        /*0018*/ 	.byte	0x04, 0x12
        /*001a*/ 	.short	(.L_5 - .L_4)
	.align		4
.L_4:
        /*001c*/ 	.word	index@(_Z4mmulILi32EEvPKdmS1_mPd)
        /*0020*/ 	.word	0x00000000
.L_5:


//--------------------- .nv.compat                --------------------------
	.section	.nv.compat,"",@"SHT_CUDA_COMPAT_INFO"
	.align	4
        /*0000*/ 	.byte	0x02, 0x09, 0x00, 0x00, 0x02, 0x02, 0x01, 0x00, 0x02, 0x05, 0x05, 0x00, 0x03, 0x07, 0x01, 0x01
        /*0010*/ 	.byte	0x02, 0x03, 0x00, 0x00, 0x02, 0x06, 0x01, 0x00, 0x04, 0x0b, 0x08, 0x00, 0x01, 0x00, 0x00, 0x00
        /*0020*/ 	.byte	0x00, 0x00, 0x00, 0x00


//--------------------- .nv.info._Z4mmulILi32EEvPKdmS1_mPd --------------------------
	.section	.nv.info._Z4mmulILi32EEvPKdmS1_mPd,"",@"SHT_CUDA_INFO"
	.sectionflags	@""
	.align	4


	//----- nvinfo : EIATTR_CUDA_API_VERSION
	.align		4
        /*0000*/ 	.byte	0x04, 0x37
        /*0002*/ 	.short	(.L_7 - .L_6)
.L_6:
        /*0004*/ 	.word	0x00000082


	//----- nvinfo : EIATTR_KPARAM_INFO
	.align		4
.L_7:
        /*0008*/ 	.byte	0x04, 0x17
        /*000a*/ 	.short	(.L_9 - .L_8)
.L_8:
        /*000c*/ 	.word	0x00000000
        /*0010*/ 	.short	0x0004
        /*0012*/ 	.short	0x0020
        /*0014*/ 	.byte	0x00, 0xf5, 0x21, 0x00


	//----- nvinfo : EIATTR_KPARAM_INFO
	.align		4
.L_9:
        /*0018*/ 	.byte	0x04, 0x17
        /*001a*/ 	.short	(.L_11 - .L_10)
.L_10:
        /*001c*/ 	.word	0x00000000
        /*0020*/ 	.short	0x0003
        /*0022*/ 	.short	0x0018
        /*0024*/ 	.byte	0x00, 0xf0, 0x21, 0x00


	//----- nvinfo : EIATTR_KPARAM_INFO
	.align		4
.L_11:
        /*0028*/ 	.byte	0x04, 0x17
        /*002a*/ 	.short	(.L_13 - .L_12)
.L_12:
        /*002c*/ 	.word	0x00000000
        /*0030*/ 	.short	0x0002
        /*0032*/ 	.short	0x0010
        /*0034*/ 	.byte	0x00, 0xf5, 0x21, 0x00


	//----- nvinfo : EIATTR_KPARAM_INFO
	.align		4
.L_13:
        /*0038*/ 	.byte	0x04, 0x17
        /*003a*/ 	.short	(.L_15 - .L_14)
.L_14:
        /*003c*/ 	.word	0x00000000
        /*0040*/ 	.short	0x0001
        /*0042*/ 	.short	0x0008
        /*0044*/ 	.byte	0x00, 0xf0, 0x21, 0x00


	//----- nvinfo : EIATTR_KPARAM_INFO
	.align		4
.L_15:
        /*0048*/ 	.byte	0x04, 0x17
        /*004a*/ 	.short	(.L_17 - .L_16)
.L_16:
        /*004c*/ 	.word	0x00000000
        /*0050*/ 	.short	0x0000
        /*0052*/ 	.short	0x0000
        /*0054*/ 	.byte	0x00, 0xf5, 0x21, 0x00


	//----- nvinfo : EIATTR_SPARSE_MMA_MASK
	.align		4
.L_17:
        /*0058*/ 	.byte	0x03, 0x50
        /*005a*/ 	.short	0x0000


	//----- nvinfo : EIATTR_MAXREG_COUNT
	.align		4
        /*005c*/ 	.byte	0x03, 0x1b
        /*005e*/ 	.short	0x00ff


	//----- nvinfo : EIATTR_MERCURY_ISA_VERSION
	.align		4
        /*0060*/ 	.byte	0x03, 0x5f
        /*0062*/ 	.short	0x0101


	//----- nvinfo : EIATTR_VRC_CTA_INIT_COUNT
	.align		4
        /*0064*/ 	.byte	0x02, 0x4a
	.zero		1
	.zero		1


	//----- nvinfo : EIATTR_EXIT_INSTR_OFFSETS
	.align		4
        /*0068*/ 	.byte	0x04, 0x1c
        /*006a*/ 	.short	(.L_19 - .L_18)


	//   ....[0]....
.L_18:
        /*006c*/ 	.word	0x00000c20


	//----- nvinfo : EIATTR_CBANK_PARAM_SIZE
	.align		4
.L_19:
        /*0070*/ 	.byte	0x03, 0x19
        /*0072*/ 	.short	0x0028


	//----- nvinfo : EIATTR_PARAM_CBANK
	.align		4
        /*0074*/ 	.byte	0x04, 0x0a
        /*0076*/ 	.short	(.L_21 - .L_20)
	.align		4
.L_20:
        /*0078*/ 	.word	index@(.nv.constant0._Z4mmulILi32EEvPKdmS1_mPd)
        /*007c*/ 	.short	0x0380
        /*007e*/ 	.short	0x0028


	//----- nvinfo : EIATTR_SW_WAR
	.align		4
.L_21:
        /*0080*/ 	.byte	0x04, 0x36
        /*0082*/ 	.short	(.L_23 - .L_22)
.L_22:
        /*0084*/ 	.word	0x00000008
.L_23:


//--------------------- .nv.callgraph             --------------------------
	.section	.nv.callgraph,"",@"SHT_CUDA_CALLGRAPH"
	.align	4
	.sectionentsize	8
	.align		4
        /*0000*/ 	.word	0x00000000
	.align		4
        /*0004*/ 	.word	0xffffffff
	.align		4
        /*0008*/ 	.word	0x00000000
	.align		4
        /*000c*/ 	.word	0xfffffffe
	.align		4
        /*0010*/ 	.word	0x00000000
	.align		4
        /*0014*/ 	.word	0xfffffffd
	.align		4
        /*0018*/ 	.word	0x00000000
	.align		4
        /*001c*/ 	.word	0xfffffffc


//--------------------- .text._Z4mmulILi32EEvPKdmS1_mPd --------------------------
	.section	.text._Z4mmulILi32EEvPKdmS1_mPd,"ax",@progbits
	.align	128
        .global         _Z4mmulILi32EEvPKdmS1_mPd
        .type           _Z4mmulILi32EEvPKdmS1_mPd,@function
        .size           _Z4mmulILi32EEvPKdmS1_mPd,(.L_x_6 - _Z4mmulILi32EEvPKdmS1_mPd)
        .other          _Z4mmulILi32EEvPKdmS1_mPd,@"STO_CUDA_ENTRY STV_DEFAULT"
_Z4mmulILi32EEvPKdmS1_mPd:
.text._Z4mmulILi32EEvPKdmS1_mPd:
[----:B------:R-:W-:Y:S01]  /*0000*/  LDC R1, c[0x0][0x37c] ;  /* 0x0000df00ff017b82 */ /* 0x000fe20000000800 */
[----:B------:R-:W0:Y:S01]  /*0010*/  LDCU.64 UR8, c[0x0][0x388] ;  /* 0x00007100ff0877ac */ /* 0x000e220008000a00 */
[----:B------:R-:W1:Y:S01]  /*0020*/  S2R R6, SR_CTAID.X ;  /* 0x0000000000067919 */ /* 0x000e620000002500 */
[----:B------:R-:W-:Y:S01]  /*0030*/  CS2R R18, SRZ ;  /* 0x0000000000127805 */ /* 0x000fe2000001ff00 */
[----:B------:R-:W2:Y:S01]  /*0040*/  LDCU.64 UR10, c[0x0][0x358] ;  /* 0x00006b00ff0a77ac */ /* 0x000ea20008000a00 */
[----:B------:R-:W1:Y:S01]  /*0050*/  S2R R7, SR_TID.X ;  /* 0x0000000000077919 */ /* 0x000e620000002100 */
[----:B------:R-:W3:Y:S01]  /*0060*/  S2R R0, SR_CTAID.Y ;  /* 0x0000000000007919 */ /* 0x000ee20000002600 */
[----:B------:R-:W3:Y:S01]  /*0070*/  S2R R3, SR_TID.Y ;  /* 0x0000000000037919 */ /* 0x000ee20000002200 */
[----:B0-----:R-:W-:-:S04]  /*0080*/  UISETP.NE.U32.AND UP0, UPT, UR8, URZ, UPT ;  /* 0x000000ff0800728c */ /* 0x001fc8000bf05070 */
[----:B------:R-:W-:Y:S01]  /*0090*/  UISETP.NE.AND.EX UP0, UPT, UR9, URZ, UPT, UP0 ;  /* 0x000000ff0900728c */ /* 0x000fe2000bf05300 */
[----:B-1----:R-:W-:Y:S02]  /*00a0*/  IMAD R6, R6, 0x20, R7 ;  /* 0x0000002006067824 */ /* 0x002fe400078e0207 */
[----:B---3--:R-:W-:-:S06]  /*00b0*/  IMAD R0, R0, 0x20, R3 ;  /* 0x0000002000007824 */ /* 0x008fcc00078e0203 */
[----:B--2---:R-:W-:Y:S05]  /*00c0*/  BRA.U !UP0, `(.L_x_0) ;  /* 0x0000000908b07547 */ /* 0x004fea000b800000 */
[----:B------:R-:W-:Y:S02]  /*00d0*/  UISETP.GE.U32.AND UP1, UPT, UR8, 0x8, UPT ;  /* 0x000000080800788c */ /* 0x000fe4000bf26070 */
[C---:B------:R-:W-:Y:S01]  /*00e0*/  IMAD.WIDE.U32 R4, R0.reuse, UR8, RZ ;  /* 0x0000000800047c25 */ /* 0x040fe2000f8e00ff */
[----:B------:R-:W-:Y:S01]  /*00f0*/  ULOP3.LUT UR12, UR8, 0x7, URZ, 0xc0, !UPT ;  /* 0x00000007080c7892 */ /* 0x000fe2000f8ec0ff */
[----:B------:R-:W-:Y:S01]  /*0100*/  CS2R R18, SRZ ;  /* 0x0000000000127805 */ /* 0x000fe2000001ff00 */
[----:B------:R-:W-:Y:S02]  /*0110*/  UISETP.GE.U32.AND.EX UP1, UPT, UR9, URZ, UPT, UP1 ;  /* 0x000000ff0900728c */ /* 0x000fe4000bf26110 */
[----:B------:R-:W-:Y:S01]  /*0120*/  IMAD R2, R0, UR9, R5 ;  /* 0x0000000900027c24 */ /* 0x000fe2000f8e0205 */
[----:B------:R-:W-:Y:S01]  /*0130*/  UISETP.NE.U32.AND UP0, UPT, UR12, URZ, UPT ;  /* 0x000000ff0c00728c */ /* 0x000fe2000bf05070 */
[----:B------:R-:W-:Y:S01]  /*0140*/  UMOV UR4, URZ ;  /* 0x000000ff00047c82 */ /* 0x000fe20008000000 */
[----:B------:R-:W-:-:S02]  /*0150*/  UMOV UR5, URZ ;  /* 0x000000ff00057c82 */ /* 0x000fc40008000000 */
[----:B------:R-:W-:Y:S02]  /*0160*/  UISETP.NE.AND.EX UP0, UPT, URZ, URZ, UPT, UP0 ;  /* 0x000000ffff00728c */ /* 0x000fe4000bf05300 */
[----:B------:R-:W-:Y:S09]  /*0170*/  BRA.U !UP1, `(.L_x_1) ;  /* 0x0000000509107547 */ /* 0x000ff2000b800000 */
[----:B------:R-:W0:Y:S01]  /*0180*/  LDC.64 R10, c[0x0][0x390] ;  /* 0x0000e400ff0a7b82 */ /* 0x000e220000000a00 */
[----:B------:R-:W1:Y:S01]  /*0190*/  LDCU.64 UR6, c[0x0][0x380] ;  /* 0x00007000ff0677ac */ /* 0x000e620008000a00 */
[----:B------:R-:W-:Y:S01]  /*01a0*/  CS2R R18, SRZ ;  /* 0x0000000000127805 */ /* 0x000fe2000001ff00 */
[----:B------:R-:W2:Y:S05]  /*01b0*/  LDCU UR5, c[0x0][0x38c] ;  /* 0x00007180ff0577ac */ /* 0x000eaa0008000800 */
[----:B------:R-:W3:Y:S01]  /*01c0*/  LDC.64 R8, c[0x0][0x398] ;  /* 0x0000e600ff087b82 */ /* 0x000ee20000000a00 */
[----:B------:R-:W-:Y:S01]  /*01d0*/  ULOP3.LUT UR4, UR8, 0xfffffff8, URZ, 0xc0, !UPT ;  /* 0xfffffff808047892 */ /* 0x000fe2000f8ec0ff */
[----:B-1----:R-:W-:-:S06]  /*01e0*/  LEA R14, P1, R4, UR6, 0x3 ;  /* 0x00000006040e7c11 */ /* 0x002fcc000f8218ff */
[----:B------:R-:W-:Y:S01]  /*01f0*/  UMOV UR6, UR4 ;  /* 0x0000000400067c82 */ /* 0x000fe20008000000 */
[----:B------:R-:W-:Y:S01]  /*0200*/  LEA.HI.X R15, R4, UR7, R2, 0x3, P1 ;  /* 0x00000007040f7c11 */ /* 0x000fe200088f1c02 */
[----:B--2---:R-:W-:Y:S01]  /*0210*/  UMOV UR7, UR5 ;  /* 0x0000000500077c82 */ /* 0x004fe20008000000 */
[----:B------:R-:W-:Y:S02]  /*0220*/  IADD3 R14, P1, PT, R14, 0x20, RZ ;  /* 0x000000200e0e7810 */ /* 0x000fe40007f3e0ff */
[----:B0-----:R-:W-:-:S03]  /*0230*/  LEA R3, P0, R6, R10, 0x3 ;  /* 0x0000000a06037211 */ /* 0x001fc600078018ff */
[----:B------:R-:W-:Y:S01]  /*0240*/  IMAD.X R15, RZ, RZ, R15, P1 ;  /* 0x000000ffff0f7224 */ /* 0x000fe200008e060f */
[----:B------:R-:W-:Y:S01]  /*0250*/  LEA.HI.X R26, R6, R11, RZ, 0x3, P0 ;  /* 0x0000000b061a7211 */ /* 0x000fe200000f1cff */
[C---:B---3--:R-:W-:Y:S01]  /*0260*/  IMAD.SHL.U32 R28, R8.reuse, 0x8, RZ ;  /* 0x00000008081c7824 */ /* 0x048fe200078e00ff */
[C-C-:B------:R-:W-:Y:S02]  /*0270*/  SHF.L.U64.HI R27, R8.reuse, 0x3, R9.reuse ;  /* 0x00000003081b7819 */ /* 0x140fe40000010209 */
[----:B------:R-:W-:-:S07]  /*0280*/  SHF.L.U64.HI R9, R8, 0x6, R9 ;  /* 0x0000000608097819 */ /* 0x000fce0000010209 */
.L_x_2:
[----:B------:R-:W-:Y:S02]  /*0290*/  IMAD.MOV.U32 R10, RZ, RZ, R14 ;  /* 0x000000ffff0a7224 */ /* 0x000fe400078e000e */
[----:B------:R-:W-:Y:S02]  /*02a0*/  IMAD.MOV.U32 R11, RZ, RZ, R15 ;  /* 0x000000ffff0b7224 */ /* 0x000fe400078e000f */
[----:B------:R-:W-:Y:S02]  /*02b0*/  IMAD.MOV.U32 R12, RZ, RZ, R3 ;  /* 0x000000ffff0c7224 */ /* 0x000fe400078e0003 */
[----:B------:R-:W-:Y:S01]  /*02c0*/  IMAD.MOV.U32 R13, RZ, RZ, R26 ;  /* 0x000000ffff0d7224 */ /* 0x000fe200078e001a */
[----:B------:R-:W2:Y:S01]  /*02d0*/  LDG.E.64 R16, desc[UR10][R10.64+-0x20] ;  /* 0xffffe00a0a107981 */ /* 0x000ea2000c1e1b00 */
[----:B------:R-:W-:-:S03]  /*02e0*/  IADD3 R14, P0, PT, R3, R28, RZ ;  /* 0x0000001c030e7210 */ /* 0x000fc60007f1e0ff */
[----:B------:R-:W2:Y:S02]  /*02f0*/  LDG.E.64 R22, desc[UR10][R12.64] ;  /* 0x0000000a0c167981 */ /* 0x000ea4000c1e1b00 */
[----:B------:R-:W-:-:S05]  /*0300*/  IMAD.X R15, R26, 0x1, R27, P0 ;  /* 0x000000011a0f7824 */ /* 0x000fca00000e061b */
[----:B------:R0:W3:Y:S04]  /*0310*/  LDG.E.64 R20, desc[UR10][R14.64] ;  /* 0x0000000a0e147981 */ /* 0x0000e8000c1e1b00 */
[----:B------:R-:W3:Y:S01]  /*0320*/  LDG.E.64 R12, desc[UR10][R10.64+-0x18] ;  /* 0xffffe80a0a0c7981 */ /* 0x000ee2000c1e1b00 */
[----:B0-----:R-:W-:-:S05]  /*0330*/  IADD3 R14, P0, PT, R14, R28, RZ ;  /* 0x0000001c0e0e7210 */ /* 0x001fca0007f1e0ff */
[----:B------:R-:W-:Y:S01]  /*0340*/  IMAD.X R15, R15, 0x1, R27, P0 ;  /* 0x000000010f0f7824 */ /* 0x000fe200000e061b */
[----:B------:R-:W-:-:S05]  /*0350*/  IADD3 R24, P0, PT, R14, R28, RZ ;  /* 0x0000001c0e187210 */ /* 0x000fca0007f1e0ff */
[----:B------:R-:W-:Y:S01]  /*0360*/  IMAD.X R25, R15, 0x1, R27, P0 ;  /* 0x000000010f197824 */ /* 0x000fe200000e061b */
[----:B--2---:R-:W-:Y:S01]  /*0370*/  DFMA R22, R16, R22, R18 ;  /* 0x000000161016722b */ /* 0x004fe20000000012 */
[----:B------:R-:W2:Y:S04]  /*0380*/  LDG.E.64 R16, desc[UR10][R14.64] ;  /* 0x0000000a0e107981 */ /* 0x000ea8000c1e1b00 */
[----:B------:R-:W2:Y:S03]  /*0390*/  LDG.E.64 R18, desc[UR10][R10.64+-0x10] ;  /* 0xfffff00a0a127981 */ /* 0x000ea6000c1e1b00 */
[----:B---3--:R-:W-:Y:S01]  /*03a0*/  DFMA R20, R12, R20, R22 ;  /* 0x000000140c14722b */ /* 0x008fe20000000016 */
[----:B------:R-:W3:Y:S04]  /*03b0*/  LDG.E.64 R14, desc[UR10][R10.64+-0x8] ;  /* 0xfffff80a0a0e7981 */ /* 0x000ee8000c1e1b00 */
[----:B------:R0:W3:Y:S01]  /*03c0*/  LDG.E.64 R22, desc[UR10][R24.64] ;  /* 0x0000000a18167981 */ /* 0x0000e2000c1e1b00 */
[----:B------:R-:W-:-:S05]  /*03d0*/  IADD3 R12, P0, PT, R24, R28, RZ ;  /* 0x0000001c180c7210 */ /* 0x000fca0007f1e0ff */
[----:B------:R-:W-:Y:S01]  /*03e0*/  IMAD.X R13, R25, 0x1, R27, P0 ;  /* 0x00000001190d7824 */ /* 0x000fe200000e061b */
[----:B0-----:R-:W-:-:S05]  /*03f0*/  IADD3 R24, P0, PT, R12, R28, RZ ;  /* 0x0000001c0c187210 */ /* 0x001fca0007f1e0ff */
[----:B------:R-:W-:Y:S01]  /*0400*/  IMAD.X R25, R13, 0x1, R27, P0 ;  /* 0x000000010d197824 */ /* 0x000fe200000e061b */
[----:B--2---:R-:W-:Y:S01]  /*0410*/  DFMA R16, R18, R16, R20 ;  /* 0x000000101210722b */ /* 0x004fe20000000014 */
[----:B------:R-:W2:Y:S04]  /*0420*/  LDG.E.64 R18, desc[UR10][R12.64] ;  /* 0x0000000a0c127981 */ /* 0x000ea8000c1e1b00 */
[----:B------:R-:W2:Y:S03]  /*0430*/  LDG.E.64 R20, desc[UR10][R10.64] ;  /* 0x0000000a0a147981 */ /* 0x000ea6000c1e1b00 */
[----:B---3--:R-:W-:Y:S01]  /*0440*/  DFMA R22, R14, R22, R16 ;  /* 0x000000160e16722b */ /* 0x008fe20000000010 */
[----:B------:R-:W3:Y:S04]  /*0450*/  LDG.E.64 R12, desc[UR10][R24.64] ;  /* 0x0000000a180c7981 */ /* 0x000ee8000c1e1b00 */
[----:B------:R-:W3:Y:S01]  /*0460*/  LDG.E.64 R14, desc[UR10][R10.64+0x8] ;  /* 0x0000080a0a0e7981 */ /* 0x000ee2000c1e1b00 */
[----:B------:R-:W-:-:S05]  /*0470*/  IADD3 R16, P0, PT, R24, R28, RZ ;  /* 0x0000001c18107210 */ /* 0x000fca0007f1e0ff */
[--C-:B------:R-:W-:Y:S02]  /*0480*/  IMAD.X R17, R25, 0x1, R27.reuse, P0 ;  /* 0x0000000119117824 */ /* 0x100fe400000e061b */
[----:B------:R-:W4:Y:S01]  /*0490*/  LDG.E.64 R24, desc[UR10][R10.64+0x10] ;  /* 0x0000100a0a187981 */ /* 0x000f22000c1e1b00 */
[----:B--2---:R-:W-:Y:S01]  /*04a0*/  DFMA R18, R20, R18, R22 ;  /* 0x000000121412722b */ /* 0x004fe20000000016 */
[----:B------:R-:W-:Y:S02]  /*04b0*/  IADD3 R20, P0, PT, R16, R28, RZ ;  /* 0x0000001c10147210 */ /* 0x000fe40007f1e0ff */
[----:B------:R-:W4:Y:S03]  /*04c0*/  LDG.E.64 R22, desc[UR10][R16.64] ;  /* 0x0000000a10167981 */ /* 0x000f26000c1e1b00 */
[----:B------:R-:W-:Y:S02]  /*04d0*/  IMAD.X R21, R17, 0x1, R27, P0 ;  /* 0x0000000111157824 */ /* 0x000fe400000e061b */
[----:B---3--:R-:W-:-:S02]  /*04e0*/  DFMA R12, R14, R12, R18 ;  /* 0x0000000c0e0c722b */ /* 0x008fc40000000012 */
[----:B------:R-:W2:Y:S04]  /*04f0*/  LDG.E.64 R18, desc[UR10][R10.64+0x18] ;  /* 0x0000180a0a127981 */ /* 0x000ea8000c1e1b00 */
[----:B------:R-:W2:Y:S01]  /*0500*/  LDG.E.64 R20, desc[UR10][R20.64] ;  /* 0x0000000a14147981 */ /* 0x000ea2000c1e1b00 */
[----:B------:R-:W-:-:S04]  /*0510*/  UIADD3 UR6, UP1, UPT, UR6, -0x8, URZ ;  /* 0xfffffff806067890 */ /* 0x000fc8000ff3e0ff */
[----:B------:R-:W-:Y:S02]  /*0520*/  UIADD3.X UR7, UPT, UPT, UR7, -0x1, URZ, UP1, !UPT ;  /* 0xffffffff07077890 */ /* 0x000fe40008ffe4ff */
[----:B------:R-:W-:-:S04]  /*0530*/  UISETP.NE.U32.AND UP1, UPT, UR6, URZ, UPT ;  /* 0x000000ff0600728c */ /* 0x000fc8000bf25070 */
[----:B------:R-:W-:Y:S01]  /*0540*/  UISETP.NE.AND.EX UP1, UPT, UR7, URZ, UPT, UP1 ;  /* 0x000000ff0700728c */ /* 0x000fe2000bf25310 */
[----:B------:R-:W-:Y:S02]  /*0550*/  IADD3 R14, P1, PT, R10, 0x40, RZ ;  /* 0x000000400a0e7810 */ /* 0x000fe40007f3e0ff */
[----:B------:R-:W-:-:S03]  /*0560*/  LEA R3, P0, R8, R3, 0x6 ;  /* 0x0000000308037211 */ /* 0x000fc600078030ff */
[----:B------:R-:W-:Y:S01]  /*0570*/  IMAD.X R15, RZ, RZ, R11, P1 ;  /* 0x000000ffff0f7224 */ /* 0x000fe200008e060b */
[----:B------:R-:W-:Y:S01]  /*0580*/  IADD3.X R26, PT, PT, R26, R9, RZ, P0, !PT ;  /* 0x000000091a1a7210 */ /* 0x000fe200007fe4ff */
[----:B----4-:R-:W-:-:S08]  /*0590*/  DFMA R12, R24, R22, R12 ;  /* 0x00000016180c722b */ /* 0x010fd0000000000c */
[----:B--2---:R-:W-:Y:S01]  /*05a0*/  DFMA R18, R18, R20, R12 ;  /* 0x000000141212722b */ /* 0x004fe2000000000c */
[----:B------:R-:W-:Y:S10]  /*05b0*/  BRA.U UP1, `(.L_x_2) ;  /* 0xfffffffd01347547 */ /* 0x000ff4000b83ffff */
.L_x_1:
[----:B------:R-:W-:Y:S05]  /*05c0*/  BRA.U !UP0, `(.L_x_0) ;  /* 0x0000000508707547 */ /* 0x000fea000b800000 */
[----:B------:R-:W0:Y:S01]  /*05d0*/  LDC.64 R8, c[0x0][0x398] ;  /* 0x0000e600ff087b82 */ /* 0x000e220000000a00 */
[----:B------:R-:W-:Y:S02]  /*05e0*/  UISETP.GE.U32.AND UP1, UPT, UR12, 0x4, UPT ;  /* 0x000000040c00788c */ /* 0x000fe4000bf26070 */
[----:B------:R-:W-:Y:S02]  /*05f0*/  ULOP3.LUT UR7, UR8, 0x3, URZ, 0xc0, !UPT ;  /* 0x0000000308077892 */ /* 0x000fe4000f8ec0ff */
[----:B------:R-:W-:Y:S02]  /*0600*/  UISETP.GE.U32.AND.EX UP1, UPT, URZ, URZ, UPT, UP1 ;  /* 0x000000ffff00728c */ /* 0x000fe4000bf26110 */
[----:B------:R-:W-:-:S04]  /*0610*/  UISETP.NE.U32.AND UP0, UPT, UR7, URZ, UPT ;  /* 0x000000ff0700728c */ /* 0x000fc8000bf05070 */
[----:B------:R-:W-:-:S03]  /*0620*/  UISETP.NE.AND.EX UP0, UPT, URZ, URZ, UPT, UP0 ;  /* 0x000000ffff00728c */ /* 0x000fc6000bf05300 */
[----:B------:R-:W-:Y:S08]  /*0630*/  BRA.U !UP1, `(.L_x_3) ;  /* 0x0000000109907547 */ /* 0x000ff0000b800000 */
[----:B------:R-:W1:Y:S01]  /*0640*/  LDCU.64 UR12, c[0x0][0x380] ;  /* 0x00007000ff0c77ac */ /* 0x000e620008000a00 */
[----:B0-----:R-:W-:Y:S01]  /*0650*/  IMAD R14, R8, UR5, RZ ;  /* 0x00000005080e7c24 */ /* 0x001fe2000f8e02ff */
[----:B------:R-:W-:Y:S01]  /*0660*/  IADD3 R12, P0, PT, R4, UR4, RZ ;  /* 0x00000004040c7c10 */ /* 0x000fe2000ff1e0ff */
[----:B------:R-:W-:Y:S01]  /*0670*/  IMAD.MOV.U32 R7, RZ, RZ, RZ ;  /* 0x000000ffff077224 */ /* 0x000fe200078e00ff */
[----:B------:R-:W0:Y:S01]  /*0680*/  LDCU.64 UR14, c[0x0][0x390] ;  /* 0x00007200ff0e77ac */ /* 0x000e220008000a00 */
[----:B------:R-:W-:Y:S01]  /*0690*/  IMAD R3, R9, UR4, R14 ;  /* 0x0000000409037c24 */ /* 0x000fe2000f8e020e */
[----:B------:R-:W-:Y:S01]  /*06a0*/  IADD3.X R13, PT, PT, R2, UR5, RZ, P0, !PT ;  /* 0x00000005020d7c10 */ /* 0x000fe200087fe4ff */
[----:B------:R-:W-:-:S04]  /*06b0*/  IMAD.WIDE.U32 R10, R8, UR4, R6 ;  /* 0x00000004080a7c25 */ /* 0x000fc8000f8e0006 */
[----:B------:R-:W-:Y:S01]  /*06c0*/  IMAD.IADD R3, R11, 0x1, R3 ;  /* 0x000000010b037824 */ /* 0x000fe200078e0203 */
[----:B-1----:R-:W-:Y:S02]  /*06d0*/  LEA R14, P0, R12, UR12, 0x3 ;  /* 0x0000000c0c0e7c11 */ /* 0x002fe4000f8018ff */
[----:B0-----:R-:W-:Y:S02]  /*06e0*/  LEA R28, P1, R10, UR14, 0x3 ;  /* 0x0000000e0a1c7c11 */ /* 0x001fe4000f8218ff */
[----:B------:R-:W-:Y:S02]  /*06f0*/  LEA.HI.X R15, R12, UR13, R13, 0x3, P0 ;  /* 0x0000000d0c0f7c11 */ /* 0x000fe400080f1c0d */
[----:B------:R-:W-:-:S03]  /*0700*/  LEA.HI.X R29, R10, UR15, R3, 0x3, P1 ;  /* 0x0000000f0a1d7c11 */ /* 0x000fc600088f1c03 */
[----:B------:R-:W2:Y:S04]  /*0710*/  LDG.E.64 R20, desc[UR10][R14.64] ;  /* 0x0000000a0e147981 */ /* 0x000ea8000c1e1b00 */
[----:B------:R-:W2:Y:S01]  /*0720*/  LDG.E.64 R22, desc[UR10][R28.64] ;  /* 0x0000000a1c167981 */ /* 0x000ea2000c1e1b00 */
[----:B------:R-:W-:-:S03]  /*0730*/  IMAD.WIDE.U32 R24, R8, 0x8, RZ ;  /* 0x0000000808187825 */ /* 0x000fc600078e00ff */
[----:B------:R-:W3:Y:S01]  /*0740*/  LDG.E.64 R10, desc[UR10][R14.64+0x8] ;  /* 0x0000080a0e0a7981 */ /* 0x000ee2000c1e1b00 */
[----:B------:R-:W-:Y:S01]  /*0750*/  IMAD.SHL.U32 R3, R9, 0x8, RZ ;  /* 0x0000000809037824 */ /* 0x000fe200078e00ff */
[----:B------:R-:W-:-:S03]  /*0760*/  IADD3 R26, P0, PT, R28, R24, RZ ;  /* 0x000000181c1a7210 */ /* 0x000fc60007f1e0ff */
[----:B------:R-:W-:-:S04]  /*0770*/  IMAD.IADD R3, R25, 0x1, R3 ;  /* 0x0000000119037824 */ /* 0x000fc800078e0203 */
[----:B------:R-:W-:Y:S01]  /*0780*/  IMAD.X R27, R3, 0x1, R29, P0 ;  /* 0x00000001031b7824 */ /* 0x000fe200000e061d */
[-C--:B------:R-:W-:Y:S01]  /*0790*/  IADD3 R16, P0, PT, R26, R24.reuse, RZ ;  /* 0x000000181a107210 */ /* 0x080fe20007f1e0ff */
[----:B------:R-:W4:Y:S04]  /*07a0*/  LDG.E.64 R28, desc[UR10][R14.64+0x18] ;  /* 0x0000180a0e1c7981 */ /* 0x000f28000c1e1b00 */
[----:B------:R-:W3:Y:S01]  /*07b0*/  LDG.E.64 R12, desc[UR10][R26.64] ;  /* 0x0000000a1a0c7981 */ /* 0x000ee2000c1e1b00 */
[----:B------:R-:W-:Y:S01]  /*07c0*/  IMAD.X R17, R27, 0x1, R3, P0 ;  /* 0x000000011b117824 */ /* 0x000fe200000e0603 */
[----:B------:R-:W-:-:S05]  /*07d0*/  IADD3 R24, P0, PT, R16, R24, RZ ;  /* 0x0000001810187210 */ /* 0x000fca0007f1e0ff */
[----:B------:R-:W-:-:S06]  /*07e0*/  IMAD.X R25, R17, 0x1, R3, P0 ;  /* 0x0000000111197824 */ /* 0x000fcc00000e0603 */
[----:B------:R-:W4:Y:S01]  /*07f0*/  LDG.E.64 R24, desc[UR10][R24.64] ;  /* 0x0000000a18187981 */ /* 0x000f22000c1e1b00 */
[----:B--2---:R-:W-:-:S03]  /*0800*/  DFMA R20, R20, R22, R18 ;  /* 0x000000161414722b */ /* 0x004fc60000000012 */
[----:B------:R-:W2:Y:S04]  /*0810*/  LDG.E.64 R18, desc[UR10][R14.64+0x10] ;  /* 0x0000100a0e127981 */ /* 0x000ea8000c1e1b00 */
[----:B------:R-:W2:Y:S01]  /*0820*/  LDG.E.64 R22, desc[UR10][R16.64] ;  /* 0x0000000a10167981 */ /* 0x000ea2000c1e1b00 */
[----:B---3--:R-:W-:Y:S01]  /*0830*/  DFMA R10, R10, R12, R20 ;  /* 0x0000000c0a0a722b */ /* 0x008fe20000000014 */
[----:B------:R-:W-:-:S04]  /*0840*/  UIADD3 UR4, UP1, UPT, UR4, 0x4, URZ ;  /* 0x0000000404047890 */ /* 0x000fc8000ff3e0ff */
[----:B------:R-:W-:-:S03]  /*0850*/  UIADD3.X UR5, UPT, UPT, URZ, UR5, URZ, UP1, !UPT ;  /* 0x00000005ff057290 */ /* 0x000fc60008ffe4ff */
[----:B--2---:R-:W-:-:S08]  /*0860*/  DFMA R18, R18, R22, R10 ;  /* 0x000000161212722b */ /* 0x004fd0000000000a */
[----:B----4-:R-:W-:-:S11]  /*0870*/  DFMA R18, R28, R24, R18 ;  /* 0x000000181c12722b */ /* 0x010fd60000000012 */
.L_x_3:
[----:B------:R-:W-:Y:S05]  /*0880*/  BRA.U !UP0, `(.L_x_0) ;  /* 0x0000000108c07547 */ /* 0x000fea000b800000 */
[----:B------:R-:W-:Y:S02]  /*0890*/  UISETP.NE.U32.AND UP1, UPT, UR7, 0x1, UPT ;  /* 0x000000010700788c */ /* 0x000fe4000bf25070 */
[----:B------:R-:W-:Y:S02]  /*08a0*/  ULOP3.LUT UR6, UR8, 0x1, URZ, 0xc0, !UPT ;  /* 0x0000000108067892 */ /* 0x000fe4000f8ec0ff */
[----:B------:R-:W-:Y:S02]  /*08b0*/  UISETP.NE.AND.EX UP1, UPT, URZ, URZ, UPT, UP1 ;  /* 0x000000ffff00728c */ /* 0x000fe4000bf25310 */
[----:B------:R-:W-:-:S04]  /*08c0*/  UISETP.NE.U32.AND UP0, UPT, UR6, 0x1, UPT ;  /* 0x000000010600788c */ /* 0x000fc8000bf05070 */
[----:B------:R-:W-:-:S03]  /*08d0*/  UISETP.NE.U32.AND.EX UP0, UPT, URZ, URZ, UPT, UP0 ;  /* 0x000000ffff00728c */ /* 0x000fc6000bf05100 */
[----:B------:R-:W-:Y:S08]  /*08e0*/  BRA.U !UP1, `(.L_x_4) ;  /* 0x0000000109607547 */ /* 0x000ff0000b800000 */
[----:B------:R-:W1:Y:S01]  /*08f0*/  LDCU.64 UR6, c[0x0][0x380] ;  /* 0x00007000ff0677ac */ /* 0x000e620008000a00 */
[----:B------:R-:W-:Y:S01]  /*0900*/  MOV R11, RZ ;  /* 0x000000ff000b7202 */ /* 0x000fe20000000f00 */
[----:B------:R-:W-:Y:S01]  /*0910*/  IMAD.MOV.U32 R10, RZ, RZ, R6 ;  /* 0x000000ffff0a7224 */ /* 0x000fe200078e0006 */
[----:B------:R-:W-:Y:S01]  /*0920*/  IADD3 R3, P0, PT, R4, UR4, RZ ;  /* 0x0000000404037c10 */ /* 0x000fe2000ff1e0ff */
[----:B------:R-:W2:Y:S01]  /*0930*/  LDCU.64 UR8, c[0x0][0x390] ;  /* 0x00007200ff0877ac */ /* 0x000ea20008000a00 */
[C---:B0-----:R-:W-:Y:S02]  /*0940*/  IMAD R12, R8.reuse, UR5, RZ ;  /* 0x00000005080c7c24 */ /* 0x041fe4000f8e02ff */
[----:B------:R-:W-:Y:S01]  /*0950*/  IMAD.WIDE.U32 R14, R8, UR4, R10 ;  /* 0x00000004080e7c25 */ /* 0x000fe2000f8e000a */
[----:B------:R-:W-:-:S03]  /*0960*/  IADD3.X R16, PT, PT, R2, UR5, RZ, P0, !PT ;  /* 0x0000000502107c10 */ /* 0x000fc600087fe4ff */
[----:B------:R-:W-:-:S04]  /*0970*/  IMAD R11, R9, UR4, R12 ;  /* 0x00000004090b7c24 */ /* 0x000fc8000f8e020c */
[----:B------:R-:W-:Y:S01]  /*0980*/  IMAD.IADD R13, R15, 0x1, R11 ;  /* 0x000000010f0d7824 */ /* 0x000fe200078e020b */
[C---:B-1----:R-:W-:Y:S02]  /*0990*/  LEA R10, P0, R3.reuse, UR6, 0x3 ;  /* 0x00000006030a7c11 */ /* 0x042fe4000f8018ff */
[C---:B--2---:R-:W-:Y:S02]  /*09a0*/  LEA R12, P1, R14.reuse, UR8, 0x3 ;  /* 0x000000080e0c7c11 */ /* 0x044fe4000f8218ff */
[----:B------:R-:W-:Y:S02]  /*09b0*/  LEA.HI.X R11, R3, UR7, R16, 0x3, P0 ;  /* 0x00000007030b7c11 */ /* 0x000fe400080f1c10 */
[----:B------:R-:W-:Y:S02]  /*09c0*/  LEA.HI.X R13, R14, UR9, R13, 0x3, P1 ;  /* 0x000000090e0d7c11 */ /* 0x000fe400088f1c0d */
[C---:B------:R-:W-:Y:S01]  /*09d0*/  LEA R14, P0, R8.reuse, R12, 0x3 ;  /* 0x0000000c080e7211 */ /* 0x040fe200078018ff */
[----:B------:R-:W2:Y:S04]  /*09e0*/  LDG.E.64 R16, desc[UR10][R10.64] ;  /* 0x0000000a0a107981 */ /* 0x000ea8000c1e1b00 */
[----:B------:R-:W2:Y:S01]  /*09f0*/  LDG.E.64 R20, desc[UR10][R12.64] ;  /* 0x0000000a0c147981 */ /* 0x000ea2000c1e1b00 */
[----:B------:R-:W-:-:S03]  /*0a00*/  LEA.HI.X R15, R8, R13, R9, 0x3, P0 ;  /* 0x0000000d080f7211 */ /* 0x000fc600000f1c09 */
[----:B------:R-:W3:Y:S04]  /*0a10*/  LDG.E.64 R22, desc[UR10][R10.64+0x8] ;  /* 0x0000080a0a167981 */ /* 0x000ee8000c1e1b00 */
[----:B------:R-:W3:Y:S01]  /*0a20*/  LDG.E.64 R14, desc[UR10][R14.64] ;  /* 0x0000000a0e0e7981 */ /* 0x000ee2000c1e1b00 */
[----:B------:R-:W-:-:S04]  /*0a30*/  UIADD3 UR4, UP1, UPT, UR4, 0x2, URZ ;  /* 0x0000000204047890 */ /* 0x000fc8000ff3e0ff */
[----:B------:R-:W-:Y:S01]  /*0a40*/  UIADD3.X UR5, UPT, UPT, URZ, UR5, URZ, UP1, !UPT ;  /* 0x00000005ff057290 */ /* 0x000fe20008ffe4ff */
[----:B--2---:R-:W-:-:S08]  /*0a50*/  DFMA R16, R16, R20, R18 ;  /* 0x000000141010722b */ /* 0x004fd00000000012 */
[----:B---3--:R-:W-:-:S11]  /*0a60*/  DFMA R18, R22, R14, R16 ;  /* 0x0000000e1612722b */ /* 0x008fd60000000010 */
.L_x_4:
[----:B------:R-:W-:Y:S05]  /*0a70*/  BRA.U UP0, `(.L_x_0) ;  /* 0x0000000100447547 */ /* 0x000fea000b800000 */
[----:B------:R-:W1:Y:S01]  /*0a80*/  LDCU.64 UR6, c[0x0][0x380] ;  /* 0x00007000ff0677ac */ /* 0x000e620008000a00 */
[----:B0-----:R-:W-:Y:S01]  /*0a90*/  IMAD R10, R8, UR5, RZ ;  /* 0x00000005080a7c24 */ /* 0x001fe2000f8e02ff */
[----:B------:R-:W-:Y:S01]  /*0aa0*/  IADD3 R3, P0, PT, R4, UR4, RZ ;  /* 0x0000000404037c10 */ /* 0x000fe2000ff1e0ff */
[----:B------:R-:W-:Y:S01]  /*0ab0*/  IMAD.MOV.U32 R4, RZ, RZ, R6 ;  /* 0x000000ffff047224 */ /* 0x000fe200078e0006 */
[----:B------:R-:W0:Y:S01]  /*0ac0*/  LDCU.64 UR8, c[0x0][0x390] ;  /* 0x00007200ff0877ac */ /* 0x000e220008000a00 */
[----:B------:R-:W-:Y:S02]  /*0ad0*/  IMAD.MOV.U32 R5, RZ, RZ, RZ ;  /* 0x000000ffff057224 */ /* 0x000fe400078e00ff */
[----:B------:R-:W-:Y:S01]  /*0ae0*/  IMAD R11, R9, UR4, R10 ;  /* 0x00000004090b7c24 */ /* 0x000fe2000f8e020a */
[----:B------:R-:W-:Y:S01]  /*0af0*/  IADD3.X R10, PT, PT, R2, UR5, RZ, P0, !PT ;  /* 0x00000005020a7c10 */ /* 0x000fe200087fe4ff */
[----:B------:R-:W-:-:S04]  /*0b00*/  IMAD.WIDE.U32 R8, R8, UR4, R4 ;  /* 0x0000000408087c25 */ /* 0x000fc8000f8e0004 */
[----:B------:R-:W-:Y:S01]  /*0b10*/  IMAD.IADD R5, R9, 0x1, R11 ;  /* 0x0000000109057824 */ /* 0x000fe200078e020b */
[C---:B-1----:R-:W-:Y:S02]  /*0b20*/  LEA R2, P0, R3.reuse, UR6, 0x3 ;  /* 0x0000000603027c11 */ /* 0x042fe4000f8018ff */
[C---:B0-----:R-:W-:Y:S02]  /*0b30*/  LEA R4, P1, R8.reuse, UR8, 0x3 ;  /* 0x0000000808047c11 */ /* 0x041fe4000f8218ff */
[----:B------:R-:W-:Y:S02]  /*0b40*/  LEA.HI.X R3, R3, UR7, R10, 0x3, P0 ;  /* 0x0000000703037c11 */ /* 0x000fe400080f1c0a */
[----:B------:R-:W-:-:S04]  /*0b50*/  LEA.HI.X R5, R8, UR9, R5, 0x3, P1 ;  /* 0x0000000908057c11 */ /* 0x000fc800088f1c05 */
[----:B------:R-:W2:Y:S04]  /*0b60*/  LDG.E.64 R2, desc[UR10][R2.64] ;  /* 0x0000000a02027981 */ /* 0x000ea8000c1e1b00 */
[----:B------:R-:W2:Y:S02]  /*0b70*/  LDG.E.64 R4, desc[UR10][R4.64] ;  /* 0x0000000a04047981 */ /* 0x000ea4000c1e1b00 */
[----:B--2---:R-:W-:-:S11]  /*0b80*/  DFMA R18, R2, R4, R18 ;  /* 0x000000040212722b */ /* 0x004fd60000000012 */
.L_x_0:
[----:B------:R-:W1:Y:S01]  /*0b90*/  LDCU.64 UR6, c[0x0][0x398] ;  /* 0x00007300ff0677ac */ /* 0x000e620008000a00 */
[----:B------:R-:W-:Y:S02]  /*0ba0*/  IMAD.MOV.U32 R2, RZ, RZ, R6 ;  /* 0x000000ffff027224 */ /* 0x000fe400078e0006 */
[----:B------:R-:W-:Y:S01]  /*0bb0*/  IMAD.MOV.U32 R3, RZ, RZ, RZ ;  /* 0x000000ffff037224 */ /* 0x000fe200078e00ff */
[----:B------:R-:W2:Y:S01]  /*0bc0*/  LDCU.64 UR4, c[0x0][0x3a0] ;  /* 0x00007400ff0477ac */ /* 0x000ea20008000a00 */
[----:B-1----:R-:W-:-:S04]  /*0bd0*/  IMAD.WIDE.U32 R2, R0, UR6, R2 ;  /* 0x0000000600027c25 */ /* 0x002fc8000f8e0002 */
[----:B------:R-:W-:Y:S01]  /*0be0*/  IMAD R3, R0, UR7, R3 ;  /* 0x0000000700037c24 */ /* 0x000fe2000f8e0203 */
[----:B--2---:R-:W-:-:S04]  /*0bf0*/  LEA R4, P0, R2, UR4, 0x3 ;  /* 0x0000000402047c11 */ /* 0x004fc8000f8018ff */
[----:B------:R-:W-:-:S05]  /*0c00*/  LEA.HI.X R5, R2, UR5, R3, 0x3, P0 ;  /* 0x0000000502057c11 */ /* 0x000fca00080f1c03 */
[----:B------:R-:W-:Y:S01]  /*0c10*/  STG.E.64 desc[UR10][R4.64], R18 ;  /* 0x0000001204007986 */ /* 0x000fe2000c101b0a */
[----:B------:R-:W-:Y:S05]  /*0c20*/  EXIT ;  /* 0x000000000000794d */ /* 0x000fea0003800000 */
.L_x_5:
[----:B------:R-:W-:-:S00]  /*0c30*/  BRA `(.L_x_5) ;  /* 0xfffffffc00fc7947 */ /* 0x000fc0000383ffff */
[----:B------:R-:W-:-:S00]  /*0c40*/  NOP ;  /* 0x0000000000007918 */ /* 0x000fc00000000000 */
        /* <DEDUP_REMOVED lines=11> */
.L_x_6:


//--------------------- .nv.shared.reserved.0     --------------------------
	.section	.nv.shared.reserved.0,"aw",@nobits
	.weak		__nv_reservedSMEM_offset_0_alias
	.size		__nv_reservedSMEM_offset_0_alias, 0, 64
	.other		__nv_reservedSMEM_offset_0_alias,@"STO_CUDA_RESERVED_SHARED STV_DEFAULT"
__nv_reservedSMEM_offset_0_alias:
	.zero		0
	.zero		64


//--------------------- .nv.constant0._Z4mmulILi32EEvPKdmS1_mPd --------------------------
	.section	.nv.constant0._Z4mmulILi32EEvPKdmS1_mPd,"a",@progbits
	.sectionflags	@""
	.align	4
.nv.constant0._Z4mmulILi32EEvPKdmS1_mPd:
	.zero		936


//--------------------- SYMBOLS --------------------------

	.type		.nv.reservedSmem.offset0,@object
	.size		.nv.reservedSmem.offset0,0x4
